//
// Generated by NVIDIA NVVM Compiler
//
// Compiler Build ID: CL-36424714
// Cuda compilation tools, release 13.0, V13.0.88
// Based on NVVM 20.0.0
//

.version 9.0
.target sm_100
.address_size 64

	// .globl	_Z7computeffiifffffff
.extern .func  (.param .b32 func_retval0) vprintf
(
	.param .b64 vprintf_param_0,
	.param .b64 vprintf_param_1
)
;
.global .align 1 .b8 $str[7] = {37, 46, 49, 55, 103, 10};

.visible .entry _Z7computeffiifffffff(
	.param .f32 _Z7computeffiifffffff_param_0,
	.param .f32 _Z7computeffiifffffff_param_1,
	.param .u32 _Z7computeffiifffffff_param_2,
	.param .u32 _Z7computeffiifffffff_param_3,
	.param .f32 _Z7computeffiifffffff_param_4,
	.param .f32 _Z7computeffiifffffff_param_5,
	.param .f32 _Z7computeffiifffffff_param_6,
	.param .f32 _Z7computeffiifffffff_param_7,
	.param .f32 _Z7computeffiifffffff_param_8,
	.param .f32 _Z7computeffiifffffff_param_9,
	.param .f32 _Z7computeffiifffffff_param_10
)
{
	.local .align 8 .b8 	__local_depot0[8];
	.reg .b64 	%SP;
	.reg .b64 	%SPL;
	.reg .pred 	%p<19>;
	.reg .b32 	%r<29>;
	.reg .b32 	%f<72>;
	.reg .b64 	%rd<5>;
	.reg .b64 	%fd<2>;

	mov.u64 	%SPL, __local_depot0;
	cvta.local.u64 	%SP, %SPL;
	ld.param.f32 	%f71, [_Z7computeffiifffffff_param_0];
	ld.param.f32 	%f35, [_Z7computeffiifffffff_param_1];
	ld.param.u32 	%r11, [_Z7computeffiifffffff_param_2];
	ld.param.u32 	%r12, [_Z7computeffiifffffff_param_3];
	ld.param.f32 	%f28, [_Z7computeffiifffffff_param_4];
	ld.param.f32 	%f29, [_Z7computeffiifffffff_param_5];
	ld.param.f32 	%f30, [_Z7computeffiifffffff_param_6];
	ld.param.f32 	%f31, [_Z7computeffiifffffff_param_7];
	ld.param.f32 	%f32, [_Z7computeffiifffffff_param_8];
	ld.param.f32 	%f33, [_Z7computeffiifffffff_param_9];
	ld.param.f32 	%f34, [_Z7computeffiifffffff_param_10];
	mov.f32 	%f36, 0f00000000;
	sub.f32 	%f37, %f36, %f35;
	setp.leu.f32 	%p1, %f71, %f37;
	@%p1 bra 	$L__BB0_19;
	mul.f32 	%f38, %f28, 0fF82E43A9;
	fma.rn.f32 	%f71, %f38, 0f7843E577, %f71;
	setp.lt.s32 	%p2, %r11, 1;
	@%p2 bra 	$L__BB0_3;
	mov.f32 	%f39, 0fFB9B939D;
	div.rn.f32 	%f40, %f39, %f30;
	add.f32 	%f71, %f29, %f40;
$L__BB0_3:
	setp.lt.s32 	%p3, %r12, 1;
	@%p3 bra 	$L__BB0_19;
	div.rn.f32 	%f41, %f31, %f32;
	div.rn.f32 	%f42, %f41, 0f23AD0A29;
	mul.f32 	%f4, %f42, 0f800004D9;
	div.rn.f32 	%f43, %f33, 0f00000000;
	fma.rn.f32 	%f44, %f34, 0f03B17DC5, 0fF9B9EBEC;
	div.rn.f32 	%f45, %f43, %f44;
	abs.f32 	%f5, %f45;
	abs.f32 	%f6, %f4;
	mul.f32 	%f7, %f5, 0f4B000000;
	neg.f32 	%f8, %f5;
	mov.b32 	%r1, %f5;
	add.f32 	%f9, %f5, %f5;
	mov.b32 	%r14, %f6;
	mov.b32 	%r15, %f7;
	and.b32  	%r16, %r15, -8388608;
	and.b32  	%r17, %r14, 8388607;
	or.b32  	%r2, %r17, 1065353216;
	and.b32  	%r18, %r15, 8388607;
	or.b32  	%r19, %r18, 1065353216;
	mov.b32 	%f10, %r2;
	mov.b32 	%f46, %r19;
	rcp.approx.ftz.f32 	%f11, %f46;
	sub.s32 	%r20, %r14, %r16;
	add.s32 	%r21, %r20, 192937984;
	and.b32  	%r3, %r21, -8388608;
	neg.f32 	%f12, %f46;
	mov.b32 	%f47, %r16;
	setp.leu.f32 	%p4, %f5, 0f00000000;
	setp.gt.u32 	%p5, %r14, 2139095039;
	selp.f32 	%f48, 0f7FFFFFFF, %f47, %p4;
	selp.f32 	%f13, 0f7FFFFFFF, %f48, %p5;
	mov.b32 	%r26, 0;
$L__BB0_5:
	setp.lt.f32 	%p6, %f6, %f5;
	mov.f32 	%f70, %f6;
	@%p6 bra 	$L__BB0_17;
	setp.gtu.f32 	%p7, %f6, %f7;
	@%p7 bra 	$L__BB0_13;
	div.approx.f32 	%f49, %f6, %f5;
	cvt.rzi.f32.f32 	%f68, %f49;
	fma.rn.f32 	%f15, %f8, %f68, %f6;
	mov.b32 	%r5, %f15;
	setp.lt.u32 	%p8, %r5, %r1;
	@%p8 bra 	$L__BB0_12;
	setp.lt.u32 	%p9, %r5, -2147483647;
	@%p9 bra 	$L__BB0_10;
	add.f32 	%f53, %f68, 0fBF800000;
	setp.lt.f32 	%p12, %f15, %f8;
	add.f32 	%f54, %f53, 0fBF800000;
	selp.f32 	%f68, %f54, %f53, %p12;
	bra.uni 	$L__BB0_12;
$L__BB0_10:
	add.f32 	%f68, %f68, 0f3F800000;
	setp.ltu.f32 	%p10, %f15, %f9;
	@%p10 bra 	$L__BB0_12;
	add.f32 	%f50, %f68, 0f3F800000;
	fma.rn.f32 	%f51, %f5, 0fC0400000, %f15;
	setp.ge.f32 	%p11, %f51, 0f00000000;
	add.f32 	%f52, %f50, 0f3F800000;
	selp.f32 	%f68, %f52, %f50, %p11;
$L__BB0_12:
	fma.rn.f32 	%f70, %f8, %f68, %f6;
	bra.uni 	$L__BB0_17;
$L__BB0_13:
	setp.eq.s32 	%p13, %r3, 0;
	mov.f32 	%f69, %f10;
	@%p13 bra 	$L__BB0_16;
	mov.u32 	%r27, %r2;
	mov.u32 	%r28, %r3;
$L__BB0_15:
	min.u32 	%r22, %r28, 192937984;
	add.s32 	%r23, %r27, %r22;
	mov.b32 	%f55, %r23;
	mul.f32 	%f56, %f11, %f55;
	fma.rn.f32 	%f57, %f12, %f56, %f55;
	fma.rn.f32 	%f58, %f57, %f11, %f56;
	fma.rn.f32 	%f59, %f12, %f58, %f55;
	fma.rz.f32 	%f60, %f59, %f11, %f58;
	cvt.rzi.f32.f32 	%f61, %f60;
	fma.rn.f32 	%f69, %f12, %f61, %f55;
	sub.s32 	%r28, %r28, %r22;
	mov.b32 	%r27, %f69;
	setp.ne.s32 	%p14, %r28, 0;
	setp.ne.s32 	%p15, %r27, 0;
	and.pred  	%p16, %p14, %p15;
	@%p16 bra 	$L__BB0_15;
$L__BB0_16:
	mul.f32 	%f63, %f69, 0f34000000;
	mul.f32 	%f70, %f13, %f63;
$L__BB0_17:
	add.s32 	%r26, %r26, 1;
	setp.ne.s32 	%p17, %r26, %r12;
	@%p17 bra 	$L__BB0_5;
	abs.f32 	%f64, %f70;
	setp.nan.f32 	%p18, %f64, %f64;
	copysign.f32 	%f65, %f4, %f70;
	selp.f32 	%f66, %f70, %f65, %p18;
	neg.f32 	%f71, %f66;
$L__BB0_19:
	add.u64 	%rd1, %SP, 0;
	add.u64 	%rd2, %SPL, 0;
	cvt.f64.f32 	%fd1, %f71;
	st.local.f64 	[%rd2], %fd1;
	mov.u64 	%rd3, $str;
	cvta.global.u64 	%rd4, %rd3;
	{ // callseq 0, 0
	.param .b64 param0;
	st.param.b64 	[param0], %rd4;
	.param .b64 param1;
	st.param.b64 	[param1], %rd1;
	.param .b32 retval0;
	call.uni (retval0), 
	vprintf, 
	(
	param0, 
	param1
	);
	ld.param.b32 	%r24, [retval0];
	} // callseq 0
	ret;

}


// ===== COMPILED SASS (sm_100) =====

	.target	sm_100

	.elftype	@"ET_EXEC"


//--------------------- .note.nv.tkinfo           --------------------------
	.section	.note.nv.tkinfo,"",@"SHT_NOTE"
	.sectionflags	@"SHF_NOTE_NV_TKINFO"
	.tkinfo
        /*0018*/ 	.word	0x00000002
        /*0030*/ 	.string	""
        /*0030*/ 	.string	"ptxas"
        /*0030*/ 	.string	"Cuda compilation tools, release 13.0, V13.0.88"
        /*0030*/ 	.string	"Build cuda_13.0.r13.0/compiler.36424714_0"
        /*0030*/ 	.string	"-arch sm_100 -m 64 "



//--------------------- .note.nv.cuinfo           --------------------------
	.section	.note.nv.cuinfo,"",@"SHT_NOTE"
	.sectionflags	@"SHF_NOTE_NV_CUINFO"
        /*0018*/ 	.short	0x0002
        /*001a*/ 	.short	0x0064
        /*001c*/ 	.short	0x0082
	.zero		2


//--------------------- .nv.info                  --------------------------
	.section	.nv.info,"",@"SHT_CUDA_INFO"
	.align	4


	//----- nvinfo : EIATTR_REGCOUNT
	.align		4
        /*0000*/ 	.byte	0x04, 0x2f
        /*0002*/ 	.short	(.L_2 - .L_1)
	.align		4
.L_1:
        /*0004*/ 	.word	index@(_Z7computeffiifffffff)
        /*0008*/ 	.word	0x00000018


	//----- nvinfo : EIATTR_FRAME_SIZE
	.align		4
.L_2:
        /*000c*/ 	.byte	0x04, 0x11
        /*000e*/ 	.short	(.L_4 - .L_3)
	.align		4
.L_3:
        /*0010*/ 	.word	index@($__internal_0_$__cuda_sm3x_div_rn_noftz_f32_slowpath)
        /*0014*/ 	.word	0x00000008


	//----- nvinfo : EIATTR_FRAME_SIZE
	.align		4
.L_4:
        /*0018*/ 	.byte	0x04, 0x11
        /*001a*/ 	.short	(.L_6 - .L_5)
	.align		4
.L_5:
        /*001c*/ 	.word	index@(_Z7computeffiifffffff)
        /*0020*/ 	.word	0x00000008


	//----- nvinfo : EIATTR_MIN_STACK_SIZE
	.align		4
.L_6:
        /*0024*/ 	.byte	0x04, 0x12
        /*0026*/ 	.short	(.L_8 - .L_7)
	.align		4
.L_7:
        /*0028*/ 	.word	index@(_Z7computeffiifffffff)
        /*002c*/ 	.word	0x00000008
.L_8:


//--------------------- .nv.compat                --------------------------
	.section	.nv.compat,"",@"SHT_CUDA_COMPAT_INFO"
	.align	4
        /*0000*/ 	.byte	0x02, 0x09, 0x00, 0x00, 0x02, 0x02, 0x01, 0x00, 0x02, 0x05, 0x05, 0x00, 0x03, 0x07, 0x01, 0x01
        /*0010*/ 	.byte	0x02, 0x03, 0x00, 0x00, 0x02, 0x06, 0x01, 0x00, 0x04, 0x0b, 0x08, 0x00, 0x01, 0x00, 0x00, 0x00
        /*0020*/ 	.byte	0x00, 0x00, 0x00, 0x00


//--------------------- .nv.info._Z7computeffiifffffff --------------------------
	.section	.nv.info._Z7computeffiifffffff,"",@"SHT_CUDA_INFO"
	.sectionflags	@""
	.align	4


	//----- nvinfo : EIATTR_CUDA_API_VERSION
	.align		4
        /*0000*/ 	.byte	0x04, 0x37
        /*0002*/ 	.short	(.L_10 - .L_9)
.L_9:
        /*0004*/ 	.word	0x00000082


	//----- nvinfo : EIATTR_KPARAM_INFO
	.align		4
.L_10:
        /*0008*/ 	.byte	0x04, 0x17
        /*000a*/ 	.short	(.L_12 - .L_11)
.L_11:
        /*000c*/ 	.word	0x00000000
        /*0010*/ 	.short	0x000a
        /*0012*/ 	.short	0x0028
        /*0014*/ 	.byte	0x00, 0xf0, 0x11, 0x00


	//----- nvinfo : EIATTR_KPARAM_INFO
	.align		4
.L_12:
        /*0018*/ 	.byte	0x04, 0x17
        /*001a*/ 	.short	(.L_14 - .L_13)
.L_13:
        /*001c*/ 	.word	0x00000000
        /*0020*/ 	.short	0x0009
        /*0022*/ 	.short	0x0024
        /*0024*/ 	.byte	0x00, 0xf0, 0x11, 0x00


	//----- nvinfo : EIATTR_KPARAM_INFO
	.align		4
.L_14:
        /*0028*/ 	.byte	0x04, 0x17
        /*002a*/ 	.short	(.L_16 - .L_15)
.L_15:
        /*002c*/ 	.word	0x00000000
        /*0030*/ 	.short	0x0008
        /*0032*/ 	.short	0x0020
        /*0034*/ 	.byte	0x00, 0xf0, 0x11, 0x00


	//----- nvinfo : EIATTR_KPARAM_INFO
	.align		4
.L_16:
        /*0038*/ 	.byte	0x04, 0x17
        /*003a*/ 	.short	(.L_18 - .L_17)
.L_17:
        /*003c*/ 	.word	0x00000000
        /*0040*/ 	.short	0x0007
        /*0042*/ 	.short	0x001c
        /*0044*/ 	.byte	0x00, 0xf0, 0x11, 0x00


	//----- nvinfo : EIATTR_KPARAM_INFO
	.align		4
.L_18:
        /*0048*/ 	.byte	0x04, 0x17
        /*004a*/ 	.short	(.L_20 - .L_19)
.L_19:
        /*004c*/ 	.word	0x00000000
        /*0050*/ 	.short	0x0006
        /*0052*/ 	.short	0x0018
        /*0054*/ 	.byte	0x00, 0xf0, 0x11, 0x00


	//----- nvinfo : EIATTR_KPARAM_INFO
	.align		4
.L_20:
        /*0058*/ 	.byte	0x04, 0x17
        /*005a*/ 	.short	(.L_22 - .L_21)
.L_21:
        /*005c*/ 	.word	0x00000000
        /*0060*/ 	.short	0x0005
        /*0062*/ 	.short	0x0014
        /*0064*/ 	.byte	0x00, 0xf0, 0x11, 0x00


	//----- nvinfo : EIATTR_KPARAM_INFO
	.align		4
.L_22:
        /*0068*/ 	.byte	0x04, 0x17
        /*006a*/ 	.short	(.L_24 - .L_23)
.L_23:
        /*006c*/ 	.word	0x00000000
        /*0070*/ 	.short	0x0004
        /*0072*/ 	.short	0x0010
        /*0074*/ 	.byte	0x00, 0xf0, 0x11, 0x00


	//----- nvinfo : EIATTR_KPARAM_INFO
	.align		4
.L_24:
        /*0078*/ 	.byte	0x04, 0x17
        /*007a*/ 	.short	(.L_26 - .L_25)
.L_25:
        /*007c*/ 	.word	0x00000000
        /*0080*/ 	.short	0x0003
        /*0082*/ 	.short	0x000c
        /*0084*/ 	.byte	0x00, 0xf0, 0x11, 0x00


	//----- nvinfo : EIATTR_KPARAM_INFO
	.align		4
.L_26:
        /*0088*/ 	.byte	0x04, 0x17
        /*008a*/ 	.short	(.L_28 - .L_27)
.L_27:
        /*008c*/ 	.word	0x00000000
        /*0090*/ 	.short	0x0002
        /*0092*/ 	.short	0x0008
        /*0094*/ 	.byte	0x00, 0xf0, 0x11, 0x00


	//----- nvinfo : EIATTR_KPARAM_INFO
	.align		4
.L_28:
        /*0098*/ 	.byte	0x04, 0x17
        /*009a*/ 	.short	(.L_30 - .L_29)
.L_29:
        /*009c*/ 	.word	0x00000000
        /*00a0*/ 	.short	0x0001
        /*00a2*/ 	.short	0x0004
        /*00a4*/ 	.byte	0x00, 0xf0, 0x11, 0x00


	//----- nvinfo : EIATTR_KPARAM_INFO
	.align		4
.L_30:
        /*00a8*/ 	.byte	0x04, 0x17
        /*00aa*/ 	.short	(.L_32 - .L_31)
.L_31:
        /*00ac*/ 	.word	0x00000000
        /*00b0*/ 	.short	0x0000
        /*00b2*/ 	.short	0x0000
        /*00b4*/ 	.byte	0x00, 0xf0, 0x11, 0x00


	//----- nvinfo : EIATTR_SPARSE_MMA_MASK
	.align		4
.L_32:
        /*00b8*/ 	.byte	0x03, 0x50
        /*00ba*/ 	.short	0x0000


	//----- nvinfo : EIATTR_MAXREG_COUNT
	.align		4
        /*00bc*/ 	.byte	0x03, 0x1b
        /*00be*/ 	.short	0x00ff


	//----- nvinfo : EIATTR_EXTERNS
	.align		4
        /*00c0*/ 	.byte	0x04, 0x0f
        /*00c2*/ 	.short	(.L_34 - .L_33)


	//   ....[0]....
	.align		4
.L_33:
        /*00c4*/ 	.word	index@(vprintf)


	//----- nvinfo : EIATTR_MERCURY_ISA_VERSION
	.align		4
.L_34:
        /*00c8*/ 	.byte	0x03, 0x5f
        /*00ca*/ 	.short	0x0101


	//----- nvinfo : EIATTR_VRC_CTA_INIT_COUNT
	.align		4
        /*00cc*/ 	.byte	0x02, 0x4a
	.zero		1
	.zero		1


	//----- nvinfo : EIATTR_SYSCALL_OFFSETS
	.align		4
        /*00d0*/ 	.byte	0x04, 0x46
        /*00d2*/ 	.short	(.L_36 - .L_35)


	//   ....[0]....
.L_35:
        /*00d4*/ 	.word	0x00000b90


	//----- nvinfo : EIATTR_EXIT_INSTR_OFFSETS
	.align		4
.L_36:
        /*00d8*/ 	.byte	0x04, 0x1c
        /*00da*/ 	.short	(.L_38 - .L_37)


	//   ....[0]....
.L_37:
        /*00dc*/ 	.word	0x00000ba0


	//----- nvinfo : EIATTR_CRS_STACK_SIZE
	.align		4
.L_38:
        /*00e0*/ 	.byte	0x04, 0x1e
        /*00e2*/ 	.short	(.L_40 - .L_39)
.L_39:
        /*00e4*/ 	.word	0x00000000


	//----- nvinfo : EIATTR_CBANK_PARAM_SIZE
	.align		4
.L_40:
        /*00e8*/ 	.byte	0x03, 0x19
        /*00ea*/ 	.short	0x002c


	//----- nvinfo : EIATTR_PARAM_CBANK
	.align		4
        /*00ec*/ 	.byte	0x04, 0x0a
        /*00ee*/ 	.short	(.L_42 - .L_41)
	.align		4
.L_41:
        /*00f0*/ 	.word	index@(.nv.constant0._Z7computeffiifffffff)
        /*00f4*/ 	.short	0x0380
        /*00f6*/ 	.short	0x002c


	//----- nvinfo : EIATTR_SW_WAR
	.align		4
.L_42:
        /*00f8*/ 	.byte	0x04, 0x36
        /*00fa*/ 	.short	(.L_44 - .L_43)
.L_43:
        /*00fc*/ 	.word	0x00000008
.L_44:


//--------------------- .nv.callgraph             --------------------------
	.section	.nv.callgraph,"",@"SHT_CUDA_CALLGRAPH"
	.align	4
	.sectionentsize	8
	.align		4
        /*0000*/ 	.word	0x00000000
	.align		4
        /*0004*/ 	.word	0xffffffff
	.align		4
        /*0008*/ 	.word	index@(_Z7computeffiifffffff)
	.align		4
        /*000c*/ 	.word	index@(vprintf)
	.align		4
        /*0010*/ 	.word	0x00000000
	.align		4
        /*0014*/ 	.word	0xfffffffe
	.align		4
        /*0018*/ 	.word	0x00000000
	.align		4
        /*001c*/ 	.word	0xfffffffd
	.align		4
        /*0020*/ 	.word	0x00000000
	.align		4
        /*0024*/ 	.word	0xfffffffc


//--------------------- .nv.constant4             --------------------------
	.section	.nv.constant4,"a",@progbits
	.align	8
	.align		8
.nv.constant4:
        /*0000*/ 	.dword	vprintf
	.align		8
        /*0008*/ 	.dword	$str


//--------------------- .text._Z7computeffiifffffff --------------------------
	.section	.text._Z7computeffiifffffff,"ax",@progbits
	.align	128
        .global         _Z7computeffiifffffff
        .type           _Z7computeffiifffffff,@function
        .size           _Z7computeffiifffffff,(.L_x_23 - _Z7computeffiifffffff)
        .other          _Z7computeffiifffffff,@"STO_CUDA_ENTRY STV_DEFAULT"
_Z7computeffiifffffff:
.text._Z7computeffiifffffff:
[----:B------:R-:W0:Y:S08]  /*0000*/  LDC R1, c[0x0][0x37c] ;  /* 0x0000df00ff017b82 */ /* 0x000e300000000800 */
[----:B------:R-:W1:Y:S01]  /*0010*/  LDC.64 R2, c[0x0][0x380] ;  /* 0x0000e000ff027b82 */ /* 0x000e620000000a00 */
[----:B------:R-:W2:Y:S01]  /*0020*/  LDCU UR4, c[0x0][0x2f8] ;  /* 0x00005f00ff0477ac */ /* 0x000ea20008000800 */
[----:B0-----:R-:W-:Y:S01]  /*0030*/  VIADD R1, R1, 0xfffffff8 ;  /* 0xfffffff801017836 */ /* 0x001fe20000000000 */
[----:B------:R-:W0:Y:S01]  /*0040*/  LDCU UR6, c[0x0][0x380] ;  /* 0x00007000ff0677ac */ /* 0x000e220008000800 */
[----:B------:R-:W3:Y:S03]  /*0050*/  LDCU UR5, c[0x0][0x2fc] ;  /* 0x00005f80ff0577ac */ /* 0x000ee60008000800 */
[----:B--2---:R-:W-:Y:S01]  /*0060*/  IADD3 R6, P1, PT, R1, UR4, RZ ;  /* 0x0000000401067c10 */ /* 0x004fe2000ff3e0ff */
[----:B0-----:R-:W-:-:S02]  /*0070*/  IMAD.U32 R0, RZ, RZ, UR6 ;  /* 0x00000006ff007e24 */ /* 0x001fc4000f8e00ff */
[----:B-1----:R-:W-:Y:S01]  /*0080*/  FADD R3, RZ, -R3 ;  /* 0x80000003ff037221 */ /* 0x002fe20000000000 */
[----:B---3--:R-:W-:-:S04]  /*0090*/  IADD3.X R7, PT, PT, RZ, UR5, RZ, P1, !PT ;  /* 0x00000005ff077c10 */ /* 0x008fc80008ffe4ff */
[----:B------:R-:W-:-:S13]  /*00a0*/  FSETP.GEU.AND P0, PT, R3, R2, PT ;  /* 0x000000020300720b */ /* 0x000fda0003f0e000 */
[----:B------:R-:W-:Y:S05]  /*00b0*/  @P0 BRA `(.L_x_0) ;  /* 0x0000000800940947 */ /* 0x000fea0003800000 */
[----:B------:R-:W0:Y:S01]  /*00c0*/  LDCU UR4, c[0x0][0x388] ;  /* 0x00007100ff0477ac */ /* 0x000e220008000800 */
[----:B------:R-:W1:Y:S01]  /*00d0*/  LDC R3, c[0x0][0x390] ;  /* 0x0000e400ff037b82 */ /* 0x000e620000000800 */
[----:B0-----:R-:W-:Y:S01]  /*00e0*/  UISETP.GE.AND UP0, UPT, UR4, 0x1, UPT ;  /* 0x000000010400788c */ /* 0x001fe2000bf06270 */
[----:B-1----:R-:W-:-:S04]  /*00f0*/  FMUL R3, R3, -1.41379994435620246868e+34 ;  /* 0xf82e43a903037820 */ /* 0x002fc80000400000 */
[----:B------:R-:W-:-:S04]  /*0100*/  FFMA R0, R3, 1.58929998025760440242e+34, R2 ;  /* 0x7843e57703007823 */ /* 0x000fc80000000002 */
[----:B------:R-:W-:Y:S05]  /*0110*/  BRA.U !UP0, `(.L_x_1) ;  /* 0x0000000108447547 */ /* 0x000fea000b800000 */
[----:B------:R-:W0:Y:S01]  /*0120*/  LDC R4, c[0x0][0x398] ;  /* 0x0000e600ff047b82 */ /* 0x000e220000000800 */
[----:B------:R-:W-:Y:S02]  /*0130*/  UMOV UR4, 0x7b9b939d ;  /* 0x7b9b939d00047882 */ /* 0x000fe40000000000 */
[----:B------:R-:W-:Y:S01]  /*0140*/  IMAD.U32 R5, RZ, RZ, UR4 ;  /* 0x00000004ff057e24 */ /* 0x000fe2000f8e00ff */
[----:B0-----:R-:W0:Y:S08]  /*0150*/  MUFU.RCP R0, R4 ;  /* 0x0000000400007308 */ /* 0x001e300000001000 */
[----:B------:R-:W1:Y:S01]  /*0160*/  FCHK P0, -R5, R4 ;  /* 0x0000000405007302 */ /* 0x000e620000000100 */
[----:B0-----:R-:W-:-:S04]  /*0170*/  FFMA R3, R0, -R4, 1 ;  /* 0x3f80000000037423 */ /* 0x001fc80000000804 */
[----:B------:R-:W-:-:S04]  /*0180*/  FFMA R0, R0, R3, R0 ;  /* 0x0000000300007223 */ /* 0x000fc80000000000 */
[----:B------:R-:W-:-:S04]  /*0190*/  FFMA R3, R0, -1.61559993221229963495e+36, RZ ;  /* 0xfb9b939d00037823 */ /* 0x000fc800000000ff */
[----:B------:R-:W-:-:S04]  /*01a0*/  FFMA R2, R3, -R4, -1.61559993221229963495e+36 ;  /* 0xfb9b939d03027423 */ /* 0x000fc80000000804 */
[----:B------:R-:W-:Y:S01]  /*01b0*/  FFMA R0, R0, R2, R3 ;  /* 0x0000000200007223 */ /* 0x000fe20000000003 */
[----:B-1----:R-:W-:Y:S06]  /*01c0*/  @!P0 BRA `(.L_x_2) ;  /* 0x0000000000108947 */ /* 0x002fec0003800000 */
[----:B------:R-:W0:Y:S01]  /*01d0*/  LDC R3, c[0x0][0x398] ;  /* 0x0000e600ff037b82 */ /* 0x000e220000000800 */
[----:B------:R-:W-:Y:S01]  /*01e0*/  IMAD.MOV.U32 R0, RZ, RZ, -0x4646c63 ;  /* 0xfb9b939dff007424 */ /* 0x000fe200078e00ff */
[----:B------:R-:W-:-:S07]  /*01f0*/  MOV R4, 0x210 ;  /* 0x0000021000047802 */ /* 0x000fce0000000f00 */
[----:B0-----:R-:W-:Y:S05]  /*0200*/  CALL.REL.NOINC `($__internal_0_$__cuda_sm3x_div_rn_noftz_f32_slowpath) ;  /* 0x0000000800687944 */ /* 0x001fea0003c00000 */
.L_x_2:
[----:B------:R-:W0:Y:S02]  /*0210*/  LDCU UR4, c[0x0][0x394] ;  /* 0x00007280ff0477ac */ /* 0x000e240008000800 */
[----:B0-----:R-:W-:-:S07]  /*0220*/  FADD R0, R0, UR4 ;  /* 0x0000000400007e21 */ /* 0x001fce0008000000 */
.L_x_1:
[----:B------:R-:W0:Y:S02]  /*0230*/  LDCU UR4, c[0x0][0x38c] ;  /* 0x00007180ff0477ac */ /* 0x000e240008000800 */
[----:B0-----:R-:W-:-:S09]  /*0240*/  UISETP.GE.AND UP0, UPT, UR4, 0x1, UPT ;  /* 0x000000010400788c */ /* 0x001fd2000bf06270 */
[----:B------:R-:W-:Y:S05]  /*0250*/  BRA.U !UP0, `(.L_x_0) ;  /* 0x00000009082c7547 */ /* 0x000fea000b800000 */
[----:B------:R-:W0:Y:S01]  /*0260*/  LDC R4, c[0x0][0x3a0] ;  /* 0x0000e800ff047b82 */ /* 0x000e220000000800 */
[----:B------:R-:W1:Y:S02]  /*0270*/  LDCU UR4, c[0x0][0x39c] ;  /* 0x00007380ff0477ac */ /* 0x000e640008000800 */
[----:B-1----:R-:W-:Y:S01]  /*0280*/  MOV R5, UR4 ;  /* 0x0000000400057c02 */ /* 0x002fe20008000f00 */
[----:B0-----:R-:W0:Y:S08]  /*0290*/  MUFU.RCP R0, R4 ;  /* 0x0000000400007308 */ /* 0x001e300000001000 */
[----:B------:R-:W1:Y:S01]  /*02a0*/  FCHK P0, R5, R4 ;  /* 0x0000000405007302 */ /* 0x000e620000000000 */
[----:B0-----:R-:W-:-:S04]  /*02b0*/  FFMA R3, R0, -R4, 1 ;  /* 0x3f80000000037423 */ /* 0x001fc80000000804 */
[----:B------:R-:W-:-:S04]  /*02c0*/  FFMA R0, R0, R3, R0 ;  /* 0x0000000300007223 */ /* 0x000fc80000000000 */
[----:B------:R-:W-:-:S04]  /*02d0*/  FFMA R3, R0, UR4, RZ ;  /* 0x0000000400037c23 */ /* 0x000fc800080000ff */
[----:B------:R-:W-:-:S04]  /*02e0*/  FFMA R2, R3, -R4, UR4 ;  /* 0x0000000403027e23 */ /* 0x000fc80008000804 */
[----:B------:R-:W-:Y:S01]  /*02f0*/  FFMA R3, R0, R2, R3 ;  /* 0x0000000200037223 */ /* 0x000fe20000000003 */
[----:B-1----:R-:W-:Y:S06]  /*0300*/  @!P0 BRA `(.L_x_3) ;  /* 0x0000000000148947 */ /* 0x002fec0003800000 */
[----:B------:R-:W0:Y:S01]  /*0310*/  LDC R0, c[0x0][0x39c] ;  /* 0x0000e700ff007b82 */ /* 0x000e220000000800 */
[----:B------:R-:W-:-:S07]  /*0320*/  MOV R4, 0x350 ;  /* 0x0000035000047802 */ /* 0x000fce0000000f00 */
[----:B------:R-:W1:Y:S02]  /*0330*/  LDC R3, c[0x0][0x3a0] ;  /* 0x0000e800ff037b82 */ /* 0x000e640000000800 */
[----:B01----:R-:W-:Y:S05]  /*0340*/  CALL.REL.NOINC `($__internal_0_$__cuda_sm3x_div_rn_noftz_f32_slowpath) ;  /* 0x0000000800187944 */ /* 0x003fea0003c00000 */
[----:B------:R-:W-:-:S07]  /*0350*/  IMAD.MOV.U32 R3, RZ, RZ, R0 ;  /* 0x000000ffff037224 */ /* 0x000fce00078e0000 */
.L_x_3:
[----:B------:R-:W-:Y:S02]  /*0360*/  HFMA2 R0, -RZ, RZ, 0.01499176025390625, 0.00018799304962158203125 ;  /* 0x23ad0a29ff007431 */ /* 0x000fe400000001ff */
[----:B------:R-:W-:Y:S01]  /*0370*/  IMAD.MOV.U32 R5, RZ, RZ, 0x5b3d5df1 ;  /* 0x5b3d5df1ff057424 */ /* 0x000fe200078e00ff */
[----:B------:R-:W0:Y:S03]  /*0380*/  FCHK P0, R3, 1.8761000577545727558e-17 ;  /* 0x23ad0a2903007902 */ /* 0x000e260000000000 */
[----:B------:R-:W-:-:S04]  /*0390*/  FFMA R0, R5, -R0, 1 ;  /* 0x3f80000005007423 */ /* 0x000fc80000000800 */
[----:B------:R-:W-:-:S04]  /*03a0*/  FFMA R0, R0, R5, 5.33020602668154880000e+16 ;  /* 0x5b3d5df100007423 */ /* 0x000fc80000000005 */
[----:B------:R-:W-:-:S04]  /*03b0*/  FFMA R2, R0, R3, RZ ;  /* 0x0000000300027223 */ /* 0x000fc800000000ff */
[----:B------:R-:W-:-:S04]  /*03c0*/  FFMA R5, R2, -1.8761000577545727558e-17, R3 ;  /* 0xa3ad0a2902057823 */ /* 0x000fc80000000003 */
[----:B------:R-:W-:Y:S01]  /*03d0*/  FFMA R2, R0, R5, R2 ;  /* 0x0000000500027223 */ /* 0x000fe20000000002 */
[----:B0-----:R-:W-:Y:S06]  /*03e0*/  @!P0 BRA `(.L_x_4) ;  /* 0x0000000000148947 */ /* 0x001fec0003800000 */
[----:B------:R-:W-:Y:S01]  /*03f0*/  IMAD.MOV.U32 R0, RZ, RZ, R3 ;  /* 0x000000ffff007224 */ /* 0x000fe200078e0003 */
[----:B------:R-:W-:Y:S01]  /*0400*/  MOV R4, 0x430 ;  /* 0x0000043000047802 */ /* 0x000fe20000000f00 */
[----:B------:R-:W-:-:S07]  /*0410*/  IMAD.MOV.U32 R3, RZ, RZ, 0x23ad0a29 ;  /* 0x23ad0a29ff037424 */ /* 0x000fce00078e00ff */
[----:B------:R-:W-:Y:S05]  /*0420*/  CALL.REL.NOINC `($__internal_0_$__cuda_sm3x_div_rn_noftz_f32_slowpath) ;  /* 0x0000000400e07944 */ /* 0x000fea0003c00000 */
[----:B------:R-:W-:-:S07]  /*0430*/  MOV R2, R0 ;  /* 0x0000000000027202 */ /* 0x000fce0000000f00 */
.L_x_4:
[----:B------:R-:W0:Y:S01]  /*0440*/  LDCU UR4, c[0x0][0x3a4] ;  /* 0x00007480ff0477ac */ /* 0x000e220008000800 */
[----:B------:R-:W-:Y:S02]  /*0450*/  IMAD.MOV.U32 R3, RZ, RZ, 0x7f800000 ;  /* 0x7f800000ff037424 */ /* 0x000fe400078e00ff */
[----:B------:R-:W-:Y:S02]  /*0460*/  FMUL R2, R2, -1.739011394227097985e-42 ;  /* 0x800004d902027820 */ /* 0x000fe40000400000 */
[----:B------:R-:W-:-:S04]  /*0470*/  FFMA R0, -RZ, R3, 1 ;  /* 0x3f800000ff007423 */ /* 0x000fc80000000103 */
[----:B------:R-:W-:Y:S01]  /*0480*/  FFMA R0, R0, R3, +INF ;  /* 0x7f80000000007423 */ /* 0x000fe20000000003 */
[----:B0-----:R-:W-:-:S03]  /*0490*/  IMAD.U32 R8, RZ, RZ, UR4 ;  /* 0x00000004ff087e24 */ /* 0x001fc6000f8e00ff */
[----:B------:R-:W-:Y:S01]  /*04a0*/  FFMA R3, R0, UR4, RZ ;  /* 0x0000000400037c23 */ /* 0x000fe200080000ff */
[----:B------:R-:W0:Y:S03]  /*04b0*/  FCHK P0, R8, RZ ;  /* 0x000000ff08007302 */ /* 0x000e260000000000 */
[----:B------:R-:W-:-:S04]  /*04c0*/  FFMA R4, -RZ, R3, UR4 ;  /* 0x00000004ff047e23 */ /* 0x000fc80008000103 */
[----:B------:R-:W-:Y:S01]  /*04d0*/  FFMA R5, R0, R4, R3 ;  /* 0x0000000400057223 */ /* 0x000fe20000000003 */
[----:B0-----:R-:W-:Y:S06]  /*04e0*/  @!P0 BRA `(.L_x_5) ;  /* 0x0000000000148947 */ /* 0x001fec0003800000 */
[----:B------:R-:W0:Y:S01]  /*04f0*/  LDC R0, c[0x0][0x3a4] ;  /* 0x0000e900ff007b82 */ /* 0x000e220000000800 */
[----:B------:R-:W-:Y:S01]  /*0500*/  HFMA2 R3, -RZ, RZ, 0, 0 ;  /* 0x00000000ff037431 */ /* 0x000fe200000001ff */
[----:B------:R-:W-:-:S07]  /*0510*/  MOV R4, 0x530 ;  /* 0x0000053000047802 */ /* 0x000fce0000000f00 */
[----:B0-----:R-:W-:Y:S05]  /*0520*/  CALL.REL.NOINC `($__internal_0_$__cuda_sm3x_div_rn_noftz_f32_slowpath) ;  /* 0x0000000400a07944 */ /* 0x001fea0003c00000 */
[----:B------:R-:W-:-:S07]  /*0530*/  IMAD.MOV.U32 R5, RZ, RZ, R0 ;  /* 0x000000ffff057224 */ /* 0x000fce00078e0000 */
.L_x_5:
[----:B------:R-:W0:Y:S01]  /*0540*/  LDC R4, c[0x0][0x3a8] ;  /* 0x0000ea00ff047b82 */ /* 0x000e220000000800 */
[----:B------:R-:W-:-:S04]  /*0550*/  IMAD.MOV.U32 R3, RZ, RZ, 0x3b17dc5 ;  /* 0x03b17dc5ff037424 */ /* 0x000fc800078e00ff */
[----:B0-----:R-:W-:-:S04]  /*0560*/  FFMA R4, R4, R3, -1.20669997866519327526e+35 ;  /* 0xf9b9ebec04047423 */ /* 0x001fc80000000003 */
[----:B------:R-:W0:Y:S08]  /*0570*/  MUFU.RCP R3, R4 ;  /* 0x0000000400037308 */ /* 0x000e300000001000 */
[----:B------:R-:W1:Y:S01]  /*0580*/  FCHK P0, R5, R4 ;  /* 0x0000000405007302 */ /* 0x000e620000000000 */
[----:B0-----:R-:W-:-:S04]  /*0590*/  FFMA R0, -R4, R3, 1 ;  /* 0x3f80000004007423 */ /* 0x001fc80000000103 */
[----:B------:R-:W-:-:S04]  /*05a0*/  FFMA R0, R3, R0, R3 ;  /* 0x0000000003007223 */ /* 0x000fc80000000003 */
[----:B------:R-:W-:-:S04]  /*05b0*/  FFMA R3, R0, R5, RZ ;  /* 0x0000000500037223 */ /* 0x000fc800000000ff */
[----:B------:R-:W-:-:S04]  /*05c0*/  FFMA R8, -R4, R3, R5 ;  /* 0x0000000304087223 */ /* 0x000fc80000000105 */
[----:B------:R-:W-:Y:S01]  /*05d0*/  FFMA R3, R0, R8, R3 ;  /* 0x0000000800037223 */ /* 0x000fe20000000003 */
[----:B-1----:R-:W-:Y:S06]  /*05e0*/  @!P0 BRA `(.L_x_6) ;  /* 0x0000000000148947 */ /* 0x002fec0003800000 */
[----:B------:R-:W-:Y:S01]  /*05f0*/  IMAD.MOV.U32 R3, RZ, RZ, R4 ;  /* 0x000000ffff037224 */ /* 0x000fe200078e0004 */
[----:B------:R-:W-:Y:S02]  /*0600*/  MOV R0, R5 ;  /* 0x0000000500007202 */ /* 0x000fe40000000f00 */
[----:B------:R-:W-:-:S07]  /*0610*/  MOV R4, 0x630 ;  /* 0x0000063000047802 */ /* 0x000fce0000000f00 */
[----:B------:R-:W-:Y:S05]  /*0620*/  CALL.REL.NOINC `($__internal_0_$__cuda_sm3x_div_rn_noftz_f32_slowpath) ;  /* 0x0000000400607944 */ /* 0x000fea0003c00000 */
[----:B------:R-:W-:-:S07]  /*0630*/  IMAD.MOV.U32 R3, RZ, RZ, R0 ;  /* 0x000000ffff037224 */ /* 0x000fce00078e0000 */
.L_x_6:
[C---:B------:R-:W-:Y:S01]  /*0640*/  FMUL R0, |R3|.reuse, 16777216 ;  /* 0x4b80000003007820 */ /* 0x040fe20000400200 */
[C---:B------:R-:W-:Y:S01]  /*0650*/  FSETP.GEU.AND P0, PT, |R3|.reuse, 1.175494350822287508e-38, PT ;  /* 0x008000000300780b */ /* 0x040fe20003f0e200 */
[----:B------:R-:W-:Y:S01]  /*0660*/  FMUL R5, |R2|, 16777216 ;  /* 0x4b80000002057820 */ /* 0x000fe20000400200 */
[C---:B------:R-:W-:Y:S01]  /*0670*/  FMUL R9, |R3|.reuse, 8388608 ;  /* 0x4b00000003097820 */ /* 0x040fe20000400200 */
[C---:B------:R-:W-:Y:S01]  /*0680*/  FADD R13, |R3|.reuse, -RZ ;  /* 0x800000ff030d7221 */ /* 0x040fe20000000200 */
[----:B------:R-:W-:Y:S01]  /*0690*/  FSEL R8, R0, |R3|, !P0 ;  /* 0x4000000300087208 */ /* 0x000fe20004000000 */
[----:B------:R-:W-:Y:S01]  /*06a0*/  FADD R11, |R3|, |R3| ;  /* 0x40000003030b7221 */ /* 0x000fe20000000200 */
[----:B------:R-:W-:Y:S01]  /*06b0*/  FSEL R5, R5, |R2|, !P0 ;  /* 0x4000000205057208 */ /* 0x000fe20004000000 */
[----:B------:R-:W-:Y:S01]  /*06c0*/  UMOV UR4, URZ ;  /* 0x000000ff00047c82 */ /* 0x000fe20008000000 */
[C---:B------:R-:W-:Y:S02]  /*06d0*/  LOP3.LUT R4, R9.reuse, 0x7fffff, RZ, 0xc0, !PT ;  /* 0x007fffff09047812 */ /* 0x040fe400078ec0ff */
[----:B------:R-:W0:Y:S01]  /*06e0*/  MUFU.RCP R8, R8 ;  /* 0x0000000800087308 */ /* 0x000e220000001000 */
[----:B------:R-:W-:-:S02]  /*06f0*/  LOP3.LUT R10, R9, 0xff800000, RZ, 0xc0, !PT ;  /* 0xff800000090a7812 */ /* 0x000fc400078ec0ff */
[----:B------:R-:W-:Y:S02]  /*0700*/  LOP3.LUT R4, R4, 0x3f800000, RZ, 0xfc, !PT ;  /* 0x3f80000004047812 */ /* 0x000fe400078efcff */
[----:B------:R-:W-:Y:S01]  /*0710*/  FSETP.GT.AND P3, PT, |R3|, RZ, PT ;  /* 0x000000ff0300720b */ /* 0x000fe20003f64200 */
[----:B0-----:R-:W-:Y:S02]  /*0720*/  FMUL R5, R8, R5 ;  /* 0x0000000508057220 */ /* 0x001fe40000400000 */
[----:B------:R-:W-:Y:S08]  /*0730*/  MUFU.RCP R8, R4 ;  /* 0x0000000400087308 */ /* 0x000ff00000001000 */
[----:B------:R-:W0:Y:S02]  /*0740*/  FRND.TRUNC R5, R5 ;  /* 0x0000000500057307 */ /* 0x000e24000020d000 */
[----:B0-----:R-:W-:-:S05]  /*0750*/  FFMA R0, R5, -|R3|, |R2| ;  /* 0xc000000305007223 */ /* 0x001fca0000000402 */
[----:B------:R-:W-:Y:S01]  /*0760*/  ISETP.GE.U32.AND P0, PT, R0, R13, PT ;  /* 0x0000000d0000720c */ /* 0x000fe20003f06070 */
[----:B------:R-:W-:Y:S01]  /*0770*/  FADD R13, |R2|, -RZ ;  /* 0x800000ff020d7221 */ /* 0x000fe20000000200 */
[----:B------:R-:W-:-:S04]  /*0780*/  FSETP.GE.AND P1, PT, R0, R11, PT ;  /* 0x0000000b0000720b */ /* 0x000fc80003f26000 */
[C---:B------:R-:W-:Y:S02]  /*0790*/  ISETP.GT.U32.AND P2, PT, R13.reuse, 0x7f7fffff, PT ;  /* 0x7f7fffff0d00780c */ /* 0x040fe40003f44070 */
[C---:B------:R-:W-:Y:S02]  /*07a0*/  LOP3.LUT R11, R13.reuse, 0x7fffff, RZ, 0xc0, !PT ;  /* 0x007fffff0d0b7812 */ /* 0x040fe400078ec0ff */
[----:B------:R-:W-:Y:S02]  /*07b0*/  IADD3 R12, PT, PT, R13, 0xb800000, -R10 ;  /* 0x0b8000000d0c7810 */ /* 0x000fe40007ffe80a */
[----:B------:R-:W-:Y:S02]  /*07c0*/  FSEL R13, R10, +QNAN , P3 ;  /* 0x7fffffff0a0d7808 */ /* 0x000fe40001800000 */
[----:B------:R-:W-:Y:S02]  /*07d0*/  LOP3.LUT R10, R11, 0x3f800000, RZ, 0xfc, !PT ;  /* 0x3f8000000b0a7812 */ /* 0x000fe400078efcff */
[----:B------:R-:W-:-:S02]  /*07e0*/  LOP3.LUT R11, R12, 0xff800000, RZ, 0xc0, !PT ;  /* 0xff8000000c0b7812 */ /* 0x000fc400078ec0ff */
[----:B------:R-:W-:-:S07]  /*07f0*/  FSEL R16, R13, +QNAN , !P2 ;  /* 0x7fffffff0d107808 */ /* 0x000fce0005000000 */
.L_x_12:
[----:B------:R-:W0:Y:S01]  /*0800*/  LDCU UR5, c[0x0][0x38c] ;  /* 0x00007180ff0577ac */ /* 0x000e220008000800 */
[C---:B------:R-:W-:Y:S01]  /*0810*/  FSETP.GEU.AND P2, PT, |R2|.reuse, |R3|, PT ;  /* 0x400000030200720b */ /* 0x040fe20003f4e200 */
[----:B------:R-:W-:Y:S01]  /*0820*/  FADD R13, |R2|, -RZ ;  /* 0x800000ff020d7221 */ /* 0x000fe20000000200 */
[----:B------:R-:W-:-:S04]  /*0830*/  UIADD3 UR4, UPT, UPT, UR4, 0x1, URZ ;  /* 0x0000000104047890 */ /* 0x000fc8000fffe0ff */
[----:B0-----:R-:W-:-:S07]  /*0840*/  UISETP.NE.AND UP0, UPT, UR4, UR5, UPT ;  /* 0x000000050400728c */ /* 0x001fce000bf05270 */
[----:B------:R-:W-:Y:S05]  /*0850*/  @!P2 BRA `(.L_x_7) ;  /* 0x000000000098a947 */ /* 0x000fea0003800000 */
[----:B------:R-:W-:-:S13]  /*0860*/  FSETP.GTU.AND P2, PT, |R2|, R9, PT ;  /* 0x000000090200720b */ /* 0x000fda0003f4c200 */
[----:B------:R-:W-:Y:S05]  /*0870*/  @P2 BRA `(.L_x_8) ;  /* 0x0000000000402947 */ /* 0x000fea0003800000 */
[----:B------:R-:W-:Y:S01]  /*0880*/  MOV R13, R5 ;  /* 0x00000005000d7202 */ /* 0x000fe20000000f00 */
[----:B------:R-:W-:Y:S06]  /*0890*/  @!P0 BRA `(.L_x_9) ;  /* 0x0000000000308947 */ /* 0x000fec0003800000 */
[----:B------:R-:W-:-:S04]  /*08a0*/  ISETP.GE.U32.AND P2, PT, R0, -0x7fffffff, PT ;  /* 0x800000010000780c */ /* 0x000fc80003f46070 */
[----:B------:R-:W-:-:S09]  /*08b0*/  FSETP.GEU.OR P3, PT, R0, -|R3|, !P2 ;  /* 0xc00000030000720b */ /* 0x000fd2000576e400 */
[----:B------:R-:W-:-:S04]  /*08c0*/  @P2 FADD R12, R13, -1 ;  /* 0xbf8000000d0c2421 */ /* 0x000fc80000000000 */
[----:B------:R-:W-:-:S04]  /*08d0*/  @!P3 FADD R12, R12, -1 ;  /* 0xbf8000000c0cb421 */ /* 0x000fc80000000000 */
[----:B------:R-:W-:Y:S01]  /*08e0*/  @P2 IMAD.MOV.U32 R13, RZ, RZ, R12 ;  /* 0x000000ffff0d2224 */ /* 0x000fe200078e000c */
[----:B------:R-:W-:Y:S06]  /*08f0*/  @P2 BRA `(.L_x_9) ;  /* 0x0000000000182947 */ /* 0x000fec0003800000 */
[----:B------:R-:W-:Y:S01]  /*0900*/  @P1 FFMA R12, |R3|, -3, R0 ;  /* 0xc0400000030c1823 */ /* 0x000fe20000000200 */
[----:B------:R-:W-:-:S04]  /*0910*/  FADD R13, R13, 1 ;  /* 0x3f8000000d0d7421 */ /* 0x000fc80000000000 */
[----:B------:R-:W-:Y:S01]  /*0920*/  FSETP.GE.AND P2, PT, R12, RZ, P1 ;  /* 0x000000ff0c00720b */ /* 0x000fe20000f46000 */
[----:B------:R-:W-:-:S12]  /*0930*/  @P1 FADD R12, R13, 1 ;  /* 0x3f8000000d0c1421 */ /* 0x000fd80000000000 */
[----:B------:R-:W-:-:S04]  /*0940*/  @P2 FADD R12, R12, 1 ;  /* 0x3f8000000c0c2421 */ /* 0x000fc80000000000 */
[----:B------:R-:W-:-:S07]  /*0950*/  @P1 IMAD.MOV.U32 R13, RZ, RZ, R12 ;  /* 0x000000ffff0d1224 */ /* 0x000fce00078e000c */
.L_x_9:
[----:B------:R-:W-:Y:S01]  /*0960*/  FFMA R13, R13, -|R3|, |R2| ;  /* 0xc00000030d0d7223 */ /* 0x000fe20000000402 */
[----:B------:R-:W-:Y:S06]  /*0970*/  BRA `(.L_x_7) ;  /* 0x0000000000507947 */ /* 0x000fec0003800000 */
.L_x_8:
[----:B------:R-:W-:Y:S02]  /*0980*/  ISETP.NE.AND P2, PT, R11, RZ, PT ;  /* 0x000000ff0b00720c */ /* 0x000fe40003f45270 */
[----:B------:R-:W-:-:S11]  /*0990*/  MOV R12, R10 ;  /* 0x0000000a000c7202 */ /* 0x000fd60000000f00 */
[----:B------:R-:W-:Y:S05]  /*09a0*/  @!P2 BRA `(.L_x_10) ;  /* 0x00000000003ca947 */ /* 0x000fea0003800000 */
[----:B------:R-:W-:Y:S02]  /*09b0*/  IMAD.MOV.U32 R12, RZ, RZ, R10 ;  /* 0x000000ffff0c7224 */ /* 0x000fe400078e000a */
[----:B------:R-:W-:-:S07]  /*09c0*/  IMAD.MOV.U32 R13, RZ, RZ, R11 ;  /* 0x000000ffff0d7224 */ /* 0x000fce00078e000b */
.L_x_11:
[----:B------:R-:W-:-:S04]  /*09d0*/  VIMNMX.U32 R14, PT, PT, R13, 0xb800000, PT ;  /* 0x0b8000000d0e7848 */ /* 0x000fc80003fe0000 */
[----:B------:R-:W-:Y:S01]  /*09e0*/  IADD3 R15, PT, PT, R14, R12, RZ ;  /* 0x0000000c0e0f7210 */ /* 0x000fe20007ffe0ff */
[----:B------:R-:W-:-:S04]  /*09f0*/  IMAD.IADD R13, R13, 0x1, -R14 ;  /* 0x000000010d0d7824 */ /* 0x000fc800078e0a0e */
[----:B------:R-:W-:Y:S01]  /*0a00*/  FMUL R17, R8, R15 ;  /* 0x0000000f08117220 */ /* 0x000fe20000400000 */
[----:B------:R-:W-:-:S03]  /*0a10*/  ISETP.NE.AND P3, PT, R13, RZ, PT ;  /* 0x000000ff0d00720c */ /* 0x000fc60003f65270 */
[----:B------:R-:W-:-:S04]  /*0a20*/  FFMA R12, -R4, R17, R15 ;  /* 0x00000011040c7223 */ /* 0x000fc8000000010f */
[----:B------:R-:W-:-:S04]  /*0a30*/  FFMA R12, R8, R12, R17 ;  /* 0x0000000c080c7223 */ /* 0x000fc80000000011 */
[----:B------:R-:W-:-:S04]  /*0a40*/  FFMA R17, -R4, R12, R15 ;  /* 0x0000000c04117223 */ /* 0x000fc8000000010f */
[----:B------:R-:W-:-:S06]  /*0a50*/  FFMA.RZ R17, R8, R17, R12 ;  /* 0x0000001108117223 */ /* 0x000fcc000000c00c */
[----:B------:R-:W0:Y:S02]  /*0a60*/  FRND.TRUNC R17, R17 ;  /* 0x0000001100117307 */ /* 0x000e24000020d000 */
[----:B0-----:R-:W-:-:S05]  /*0a70*/  FFMA R12, -R4, R17, R15 ;  /* 0x00000011040c7223 */ /* 0x001fca000000010f */
[----:B------:R-:W-:-:S13]  /*0a80*/  ISETP.NE.AND P2, PT, R12, RZ, PT ;  /* 0x000000ff0c00720c */ /* 0x000fda0003f45270 */
[----:B------:R-:W-:Y:S05]  /*0a90*/  @P2 BRA P3, `(.L_x_11) ;  /* 0xfffffffc00cc2947 */ /* 0x000fea000183ffff */
.L_x_10:
[----:B------:R-:W-:-:S04]  /*0aa0*/  FMUL R13, R12, 1.1920928955078125e-07 ;  /* 0x340000000c0d7820 */ /* 0x000fc80000400000 */
[----:B------:R-:W-:-:S07]  /*0ab0*/  FMUL R13, R16, R13 ;  /* 0x0000000d100d7220 */ /* 0x000fce0000400000 */
.L_x_7:
[----:B------:R-:W-:Y:S05]  /*0ac0*/  BRA.U UP0, `(.L_x_12) ;  /* 0xfffffffd004c7547 */ /* 0x000fea000b83ffff */
[C---:B------:R-:W-:Y:S02]  /*0ad0*/  FSETP.NAN.AND P0, PT, |R13|.reuse, |R13|, PT ;  /* 0x4000000d0d00720b */ /* 0x040fe40003f08200 */
[----:B------:R-:W-:-:S04]  /*0ae0*/  LOP3.LUT R2, R13, 0x80000000, R2, 0xb8, !PT ;  /* 0x800000000d027812 */ /* 0x000fc800078eb802 */
[----:B------:R-:W-:-:S05]  /*0af0*/  FSEL R2, R13, R2, P0 ;  /* 0x000000020d027208 */ /* 0x000fca0000000000 */
[----:B------:R-:W-:-:S07]  /*0b00*/  FADD R0, -R2, -RZ ;  /* 0x800000ff02007221 */ /* 0x000fce0000000100 */
.L_x_0:
[----:B------:R-:W0:Y:S01]  /*0b10*/  F2F.F64.F32 R2, R0 ;  /* 0x0000000000027310 */ /* 0x000e220000201800 */
[----:B------:R-:W-:Y:S01]  /*0b20*/  MOV R8, 0x0 ;  /* 0x0000000000087802 */ /* 0x000fe20000000f00 */
[----:B------:R-:W1:Y:S05]  /*0b30*/  LDCU.64 UR4, c[0x4][0x8] ;  /* 0x01000100ff0477ac */ /* 0x000e6a0008000a00 */
[----:B------:R-:W2:Y:S01]  /*0b40*/  LDC.64 R8, c[0x4][R8] ;  /* 0x0100000008087b82 */ /* 0x000ea20000000a00 */
[----:B0-----:R0:W-:Y:S01]  /*0b50*/  STL.64 [R1], R2 ;  /* 0x0000000201007387 */ /* 0x0011e20000100a00 */
[----:B-1----:R-:W-:Y:S01]  /*0b60*/  IMAD.U32 R4, RZ, RZ, UR4 ;  /* 0x00000004ff047e24 */ /* 0x002fe2000f8e00ff */
[----:B------:R-:W-:-:S07]  /*0b70*/  MOV R5, UR5 ;  /* 0x0000000500057c02 */ /* 0x000fce0008000f00 */
[----:B------:R-:W-:-:S07]  /*0b80*/  LEPC R20, `(.L_x_13) ;  /* 0x000000001014794e */ /* 0x000fce0000000000 */
[----:B0-2---:R-:W-:Y:S05]  /*0b90*/  CALL.ABS.NOINC R8 ;  /* 0x0000000008007343 */ /* 0x005fea0003c00000 */
.L_x_13:
[----:B------:R-:W-:Y:S05]  /*0ba0*/  EXIT ;  /* 0x000000000000794d */ /* 0x000fea0003800000 */
        .weak           $__internal_0_$__cuda_sm3x_div_rn_noftz_f32_slowpath
        .type           $__internal_0_$__cuda_sm3x_div_rn_noftz_f32_slowpath,@function
        .size           $__internal_0_$__cuda_sm3x_div_rn_noftz_f32_slowpath,(.L_x_23 - $__internal_0_$__cuda_sm3x_div_rn_noftz_f32_slowpath)
$__internal_0_$__cuda_sm3x_div_rn_noftz_f32_slowpath:
[----:B------:R-:W-:Y:S02]  /*0bb0*/  SHF.R.U32.HI R8, RZ, 0x17, R3 ;  /* 0x00000017ff087819 */ /* 0x000fe40000011603 */
[----:B------:R-:W-:Y:S02]  /*0bc0*/  SHF.R.U32.HI R5, RZ, 0x17, R0 ;  /* 0x00000017ff057819 */ /* 0x000fe40000011600 */
[----:B------:R-:W-:Y:S02]  /*0bd0*/  LOP3.LUT R12, R8, 0xff, RZ, 0xc0, !PT ;  /* 0x000000ff080c7812 */ /* 0x000fe400078ec0ff */
[----:B------:R-:W-:-:S03]  /*0be0*/  LOP3.LUT R10, R5, 0xff, RZ, 0xc0, !PT ;  /* 0x000000ff050a7812 */ /* 0x000fc600078ec0ff */
[----:B------:R-:W-:Y:S02]  /*0bf0*/  VIADD R9, R12, 0xffffffff ;  /* 0xffffffff0c097836 */ /* 0x000fe40000000000 */
[----:B------:R-:W-:-:S03]  /*0c00*/  VIADD R8, R10, 0xffffffff ;  /* 0xffffffff0a087836 */ /* 0x000fc60000000000 */
[----:B------:R-:W-:-:S04]  /*0c10*/  ISETP.GT.U32.AND P0, PT, R9, 0xfd, PT ;  /* 0x000000fd0900780c */ /* 0x000fc80003f04070 */
[----:B------:R-:W-:-:S13]  /*0c20*/  ISETP.GT.U32.OR P0, PT, R8, 0xfd, P0 ;  /* 0x000000fd0800780c */ /* 0x000fda0000704470 */
[----:B------:R-:W-:Y:S01]  /*0c30*/  @!P0 MOV R5, RZ ;  /* 0x000000ff00058202 */ /* 0x000fe20000000f00 */
[----:B------:R-:W-:Y:S06]  /*0c40*/  @!P0 BRA `(.L_x_14) ;  /* 0x00000000005c8947 */ /* 0x000fec0003800000 */
[----:B------:R-:W-:Y:S02]  /*0c50*/  FSETP.GTU.FTZ.AND P0, PT, |R0|, +INF , PT ;  /* 0x7f8000000000780b */ /* 0x000fe40003f1c200 */
[----:B------:R-:W-:-:S04]  /*0c60*/  FSETP.GTU.FTZ.AND P1, PT, |R3|, +INF , PT ;  /* 0x7f8000000300780b */ /* 0x000fc80003f3c200 */
[----:B------:R-:W-:-:S13]  /*0c70*/  PLOP3.LUT P0, PT, P0, P1, PT, 0xf8, 0x8f ;  /* 0x00000000008f781c */ /* 0x000fda0000703f70 */
[----:B------:R-:W-:Y:S05]  /*0c80*/  @P0 BRA `(.L_x_15) ;  /* 0x0000000400440947 */ /* 0x000fea0003800000 */
[----:B------:R-:W-:-:S13]  /*0c90*/  LOP3.LUT P0, RZ, R3, 0x7fffffff, R0, 0xc8, !PT ;  /* 0x7fffffff03ff7812 */ /* 0x000fda000780c800 */
[----:B------:R-:W-:Y:S05]  /*0ca0*/  @!P0 BRA `(.L_x_16) ;  /* 0x0000000400348947 */ /* 0x000fea0003800000 */
[C---:B------:R-:W-:Y:S02]  /*0cb0*/  FSETP.NEU.FTZ.AND P1, PT, |R0|.reuse, +INF , PT ;  /* 0x7f8000000000780b */ /* 0x040fe40003f3d200 */
[----:B------:R-:W-:Y:S02]  /*0cc0*/  FSETP.NEU.FTZ.AND P2, PT, |R3|, +INF , PT ;  /* 0x7f8000000300780b */ /* 0x000fe40003f5d200 */
[----:B------:R-:W-:-:S11]  /*0cd0*/  FSETP.NEU.FTZ.AND P0, PT, |R0|, +INF , PT ;  /* 0x7f8000000000780b */ /* 0x000fd60003f1d200 */
[----:B------:R-:W-:Y:S05]  /*0ce0*/  @!P2 BRA !P1, `(.L_x_16) ;  /* 0x000000040024a947 */ /* 0x000fea0004800000 */
[----:B------:R-:W-:-:S04]  /*0cf0*/  LOP3.LUT P1, RZ, R0, 0x7fffffff, RZ, 0xc0, !PT ;  /* 0x7fffffff00ff7812 */ /* 0x000fc8000782c0ff */
[----:B------:R-:W-:-:S13]  /*0d00*/  PLOP3.LUT P1, PT, P2, P1, PT, 0x2f, 0xf2 ;  /* 0x0000000000f2781c */ /* 0x000fda0001722577 */
[----:B------:R-:W-:Y:S05]  /*0d10*/  @P1 BRA `(.L_x_17) ;  /* 0x0000000400101947 */ /* 0x000fea0003800000 */
[----:B------:R-:W-:-:S04]  /*0d20*/  LOP3.LUT P1, RZ, R3, 0x7fffffff, RZ, 0xc0, !PT ;  /* 0x7fffffff03ff7812 */ /* 0x000fc8000782c0ff */
[----:B------:R-:W-:-:S13]  /*0d30*/  PLOP3.LUT P0, PT, P0, P1, PT, 0x2f, 0xf2 ;  /* 0x0000000000f2781c */ /* 0x000fda0000702577 */
[----:B------:R-:W-:Y:S05]  /*0d40*/  @P0 BRA `(.L_x_18) ;  /* 0x0000000000f80947 */ /* 0x000fea0003800000 */
[----:B------:R-:W-:Y:S02]  /*0d50*/  ISETP.GE.AND P0, PT, R8, RZ, PT ;  /* 0x000000ff0800720c */ /* 0x000fe40003f06270 */
[----:B------:R-:W-:-:S11]  /*0d60*/  ISETP.GE.AND P1, PT, R9, RZ, PT ;  /* 0x000000ff0900720c */ /* 0x000fd60003f26270 */
[----:B------:R-:W-:Y:S02]  /*0d70*/  @P0 IMAD.MOV.U32 R5, RZ, RZ, RZ ;  /* 0x000000ffff050224 */ /* 0x000fe400078e00ff */
[----:B------:R-:W-:Y:S01]  /*0d80*/  @!P0 FFMA R0, R0, 1.84467440737095516160e+19, RZ ;  /* 0x5f80000000008823 */ /* 0x000fe200000000ff */
[----:B------:R-:W-:Y:S02]  /*0d90*/  @!P0 IMAD.MOV.U32 R5, RZ, RZ, -0x40 ;  /* 0xffffffc0ff058424 */ /* 0x000fe400078e00ff */
[----:B------:R-:W-:-:S03]  /*0da0*/  @!P1 FFMA R3, R3, 1.84467440737095516160e+19, RZ ;  /* 0x5f80000003039823 */ /* 0x000fc600000000ff */
[----:B------:R-:W-:-:S07]  /*0db0*/  @!P1 IADD3 R5, PT, PT, R5, 0x40, RZ ;  /* 0x0000004005059810 */ /* 0x000fce0007ffe0ff */
.L_x_14:
[----:B------:R-:W-:-:S05]  /*0dc0*/  LEA R8, R12, 0xc0800000, 0x17 ;  /* 0xc08000000c087811 */ /* 0x000fca00078eb8ff */
[----:B------:R-:W-:Y:S01]  /*0dd0*/  IMAD.IADD R8, R3, 0x1, -R8 ;  /* 0x0000000103087824 */ /* 0x000fe200078e0a08 */
[----:B------:R-:W-:-:S03]  /*0de0*/  IADD3 R3, PT, PT, R10, -0x7f, RZ ;  /* 0xffffff810a037810 */ /* 0x000fc60007ffe0ff */
[----:B------:R0:W1:Y:S01]  /*0df0*/  MUFU.RCP R9, R8 ;  /* 0x0000000800097308 */ /* 0x0000620000001000 */
[----:B------:R-:W-:Y:S01]  /*0e00*/  FADD.FTZ R11, -R8, -RZ ;  /* 0x800000ff080b7221 */ /* 0x000fe20000010100 */
[C---:B------:R-:W-:Y:S01]  /*0e10*/  IMAD R0, R3.reuse, -0x800000, R0 ;  /* 0xff80000003007824 */ /* 0x040fe200078e0200 */
[----:B0-----:R-:W-:-:S05]  /*0e20*/  IADD3 R8, PT, PT, R3, 0x7f, -R12 ;  /* 0x0000007f03087810 */ /* 0x001fca0007ffe80c */
[----:B------:R-:W-:Y:S02]  /*0e30*/  IMAD.IADD R8, R8, 0x1, R5 ;  /* 0x0000000108087824 */ /* 0x000fe400078e0205 */
[----:B-1----:R-:W-:-:S04]  /*0e40*/  FFMA R10, R9, R11, 1 ;  /* 0x3f800000090a7423 */ /* 0x002fc8000000000b */
[----:B------:R-:W-:-:S04]  /*0e50*/  FFMA R14, R9, R10, R9 ;  /* 0x0000000a090e7223 */ /* 0x000fc80000000009 */
[----:B------:R-:W-:-:S04]  /*0e60*/  FFMA R9, R0, R14, RZ ;  /* 0x0000000e00097223 */ /* 0x000fc800000000ff */
[----:B------:R-:W-:-:S04]  /*0e70*/  FFMA R10, R11, R9, R0 ;  /* 0x000000090b0a7223 */ /* 0x000fc80000000000 */
[----:B------:R-:W-:-:S04]  /*0e80*/  FFMA R9, R14, R10, R9 ;  /* 0x0000000a0e097223 */ /* 0x000fc80000000009 */
[----:B------:R-:W-:-:S04]  /*0e90*/  FFMA R10, R11, R9, R0 ;  /* 0x000000090b0a7223 */ /* 0x000fc80000000000 */
[----:B------:R-:W-:-:S05]  /*0ea0*/  FFMA R0, R14, R10, R9 ;  /* 0x0000000a0e007223 */ /* 0x000fca0000000009 */
[----:B------:R-:W-:-:S04]  /*0eb0*/  SHF.R.U32.HI R3, RZ, 0x17, R0 ;  /* 0x00000017ff037819 */ /* 0x000fc80000011600 */
[----:B------:R-:W-:-:S04]  /*0ec0*/  LOP3.LUT R3, R3, 0xff, RZ, 0xc0, !PT ;  /* 0x000000ff03037812 */ /* 0x000fc800078ec0ff */
[----:B------:R-:W-:-:S05]  /*0ed0*/  IADD3 R11, PT, PT, R3, R8, RZ ;  /* 0x00000008030b7210 */ /* 0x000fca0007ffe0ff */
[----:B------:R-:W-:-:S05]  /*0ee0*/  VIADD R3, R11, 0xffffffff ;  /* 0xffffffff0b037836 */ /* 0x000fca0000000000 */
[----:B------:R-:W-:-:S13]  /*0ef0*/  ISETP.GE.U32.AND P0, PT, R3, 0xfe, PT ;  /* 0x000000fe0300780c */ /* 0x000fda0003f06070 */
[----:B------:R-:W-:Y:S05]  /*0f00*/  @!P0 BRA `(.L_x_19) ;  /* 0x0000000000808947 */ /* 0x000fea0003800000 */
[----:B------:R-:W-:-:S13]  /*0f10*/  ISETP.GT.AND P0, PT, R11, 0xfe, PT ;  /* 0x000000fe0b00780c */ /* 0x000fda0003f04270 */
[----:B------:R-:W-:Y:S05]  /*0f20*/  @P0 BRA `(.L_x_20) ;  /* 0x00000000006c0947 */ /* 0x000fea0003800000 */
[----:B------:R-:W-:-:S13]  /*0f30*/  ISETP.GE.AND P0, PT, R11, 0x1, PT ;  /* 0x000000010b00780c */ /* 0x000fda0003f06270 */
[----:B------:R-:W-:Y:S05]  /*0f40*/  @P0 BRA `(.L_x_21) ;  /* 0x0000000000980947 */ /* 0x000fea0003800000 */
[----:B------:R-:W-:Y:S02]  /*0f50*/  ISETP.GE.AND P0, PT, R11, -0x18, PT ;  /* 0xffffffe80b00780c */ /* 0x000fe40003f06270 */
[----:B------:R-:W-:-:S11]  /*0f60*/  LOP3.LUT R0, R0, 0x80000000, RZ, 0xc0, !PT ;  /* 0x8000000000007812 */ /* 0x000fd600078ec0ff */
[----:B------:R-:W-:Y:S05]  /*0f70*/  @!P0 BRA `(.L_x_21) ;  /* 0x00000000008c8947 */ /* 0x000fea0003800000 */
[CCC-:B------:R-:W-:Y:S01]  /*0f80*/  FFMA.RZ R3, R14.reuse, R10.reuse, R9.reuse ;  /* 0x0000000a0e037223 */ /* 0x1c0fe2000000c009 */
[CCC-:B------:R-:W-:Y:S01]  /*0f90*/  FFMA.RM R8, R14.reuse, R10.reuse, R9.reuse ;  /* 0x0000000a0e087223 */ /* 0x1c0fe20000004009 */
[C---:B------:R-:W-:Y:S02]  /*0fa0*/  ISETP.NE.AND P2, PT, R11.reuse, RZ, PT ;  /* 0x000000ff0b00720c */ /* 0x040fe40003f45270 */
[----:B------:R-:W-:Y:S02]  /*0fb0*/  ISETP.NE.AND P1, PT, R11, RZ, PT ;  /* 0x000000ff0b00720c */ /* 0x000fe40003f25270 */
[----:B------:R-:W-:Y:S01]  /*0fc0*/  LOP3.LUT R5, R3, 0x7fffff, RZ, 0xc0, !PT ;  /* 0x007fffff03057812 */ /* 0x000fe200078ec0ff */
[----:B------:R-:W-:Y:S01]  /*0fd0*/  FFMA.RP R3, R14, R10, R9 ;  /* 0x0000000a0e037223 */ /* 0x000fe20000008009 */
[----:B------:R-:W-:Y:S01]  /*0fe0*/  IADD3 R10, PT, PT, R11, 0x20, RZ ;  /* 0x000000200b0a7810 */ /* 0x000fe20007ffe0ff */
[----:B------:R-:W-:Y:S01]  /*0ff0*/  IMAD.MOV R9, RZ, RZ, -R11 ;  /* 0x000000ffff097224 */ /* 0x000fe200078e0a0b */
[----:B------:R-:W-:-:S02]  /*1000*/  LOP3.LUT R5, R5, 0x800000, RZ, 0xfc, !PT ;  /* 0x0080000005057812 */ /* 0x000fc400078efcff */
[----:B------:R-:W-:Y:S02]  /*1010*/  FSETP.NEU.FTZ.AND P0, PT, R3, R8, PT ;  /* 0x000000080300720b */ /* 0x000fe40003f1d000 */
[----:B------:R-:W-:Y:S02]  /*1020*/  SHF.L.U32 R10, R5, R10, RZ ;  /* 0x0000000a050a7219 */ /* 0x000fe400000006ff */
[----:B------:R-:W-:Y:S02]  /*1030*/  SEL R8, R9, RZ, P2 ;  /* 0x000000ff09087207 */ /* 0x000fe40001000000 */
[----:B------:R-:W-:Y:S02]  /*1040*/  ISETP.NE.AND P1, PT, R10, RZ, P1 ;  /* 0x000000ff0a00720c */ /* 0x000fe40000f25270 */
[----:B------:R-:W-:Y:S02]  /*1050*/  SHF.R.U32.HI R8, RZ, R8, R5 ;  /* 0x00000008ff087219 */ /* 0x000fe40000011605 */
[----:B------:R-:W-:-:S02]  /*1060*/  PLOP3.LUT P0, PT, P0, P1, PT, 0xf8, 0x8f ;  /* 0x00000000008f781c */ /* 0x000fc40000703f70 */
[----:B------:R-:W-:Y:S02]  /*1070*/  SHF.R.U32.HI R10, RZ, 0x1, R8 ;  /* 0x00000001ff0a7819 */ /* 0x000fe40000011608 */
[----:B------:R-:W-:-:S04]  /*1080*/  SEL R3, RZ, 0x1, !P0 ;  /* 0x00000001ff037807 */ /* 0x000fc80004000000 */
[----:B------:R-:W-:-:S04]  /*1090*/  LOP3.LUT R3, R3, 0x1, R10, 0xf8, !PT ;  /* 0x0000000103037812 */ /* 0x000fc800078ef80a */
[----:B------:R-:W-:-:S04]  /*10a0*/  LOP3.LUT R3, R3, R8, RZ, 0xc0, !PT ;  /* 0x0000000803037212 */ /* 0x000fc800078ec0ff */
[----:B------:R-:W-:-:S04]  /*10b0*/  IADD3 R3, PT, PT, R10, R3, RZ ;  /* 0x000000030a037210 */ /* 0x000fc80007ffe0ff */
[----:B------:R-:W-:Y:S01]  /*10c0*/  LOP3.LUT R0, R3, R0, RZ, 0xfc, !PT ;  /* 0x0000000003007212 */ /* 0x000fe200078efcff */
[----:B------:R-:W-:Y:S06]  /*10d0*/  BRA `(.L_x_21) ;  /* 0x0000000000347947 */ /* 0x000fec0003800000 */
.L_x_20:
[----:B------:R-:W-:-:S04]  /*10e0*/  LOP3.LUT R0, R0, 0x80000000, RZ, 0xc0, !PT ;  /* 0x8000000000007812 */ /* 0x000fc800078ec0ff */
[----:B------:R-:W-:Y:S01]  /*10f0*/  LOP3.LUT R0, R0, 0x7f800000, RZ, 0xfc, !PT ;  /* 0x7f80000000007812 */ /* 0x000fe200078efcff */
[----:B------:R-:W-:Y:S06]  /*1100*/  BRA `(.L_x_21) ;  /* 0x0000000000287947 */ /* 0x000fec0003800000 */
.L_x_19:
[----:B------:R-:W-:Y:S01]  /*1110*/  IMAD R0, R8, 0x800000, R0 ;  /* 0x0080000008007824 */ /* 0x000fe200078e0200 */
[----:B------:R-:W-:Y:S06]  /*1120*/  BRA `(.L_x_21) ;  /* 0x0000000000207947 */ /* 0x000fec0003800000 */
.L_x_18:
[----:B------:R-:W-:-:S04]  /*1130*/  LOP3.LUT R0, R3, 0x80000000, R0, 0x48, !PT ;  /* 0x8000000003007812 */ /* 0x000fc800078e4800 */
[----:B------:R-:W-:Y:S01]  /*1140*/  LOP3.LUT R0, R0, 0x7f800000, RZ, 0xfc, !PT ;  /* 0x7f80000000007812 */ /* 0x000fe200078efcff */
[----:B------:R-:W-:Y:S06]  /*1150*/  BRA `(.L_x_21) ;  /* 0x0000000000147947 */ /* 0x000fec0003800000 */
.L_x_17:
[----:B------:R-:W-:Y:S01]  /*1160*/  LOP3.LUT R0, R3, 0x80000000, R0, 0x48, !PT ;  /* 0x8000000003007812 */ /* 0x000fe200078e4800 */
[----:B------:R-:W-:Y:S06]  /*1170*/  BRA `(.L_x_21) ;  /* 0x00000000000c7947 */ /* 0x000fec0003800000 */
.L_x_16:
[----:B------:R-:W0:Y:S01]  /*1180*/  MUFU.RSQ R0, -QNAN ;  /* 0xffc0000000007908 */ /* 0x000e220000001400 */
[----:B------:R-:W-:Y:S05]  /*1190*/  BRA `(.L_x_21) ;  /* 0x0000000000047947 */ /* 0x000fea0003800000 */
.L_x_15:
[----:B------:R-:W-:-:S07]  /*11a0*/  FADD.FTZ R0, R0, R3 ;  /* 0x0000000300007221 */ /* 0x000fce0000010000 */
.L_x_21:
[----:B------:R-:W-:-:S04]  /*11b0*/  HFMA2 R5, -RZ, RZ, 0, 0 ;  /* 0x00000000ff057431 */ /* 0x000fc800000001ff */
[----:B0-----:R-:W-:Y:S05]  /*11c0*/  RET.REL.NODEC R4 `(_Z7computeffiifffffff) ;  /* 0xffffffec048c7950 */ /* 0x001fea0003c3ffff */
.L_x_22:
[----:B------:R-:W-:-:S00]  /*11d0*/  BRA `(.L_x_22) ;  /* 0xfffffffc00fc7947 */ /* 0x000fc0000383ffff */
[----:B------:R-:W-:-:S00]  /*11e0*/  NOP ;  /* 0x0000000000007918 */ /* 0x000fc00000000000 */
        /* <DEDUP_REMOVED lines=9> */
.L_x_23:


//--------------------- .nv.global.init           --------------------------
	.section	.nv.global.init,"aw",@progbits
.nv.global.init:
	.type		$str,@object
	.size		$str,(.L_0 - $str)
$str:
        /*0000*/ 	.byte	0x25, 0x2e, 0x31, 0x37, 0x67, 0x0a, 0x00
.L_0:


//--------------------- .nv.shared.reserved.0     --------------------------
	.section	.nv.shared.reserved.0,"aw",@nobits
	.weak		__nv_reservedSMEM_offset_0_alias
	.size		__nv_reservedSMEM_offset_0_alias, 0, 64
	.other		__nv_reservedSMEM_offset_0_alias,@"STO_CUDA_RESERVED_SHARED STV_DEFAULT"
__nv_reservedSMEM_offset_0_alias:
	.zero		0
	.zero		64


//--------------------- .nv.constant0._Z7computeffiifffffff --------------------------
	.section	.nv.constant0._Z7computeffiifffffff,"a",@progbits
	.sectionflags	@""
	.align	4
.nv.constant0._Z7computeffiifffffff:
	.zero		940


//--------------------- SYMBOLS --------------------------

	.type		.nv.reservedSmem.offset0,@object
	.size		.nv.reservedSmem.offset0,0x4
	.type		vprintf,@function
